	.headerflags	@"EF_CUDA_TEXMODE_UNIFIED EF_CUDA_64BIT_ADDRESS EF_CUDA_ACCELERATORS EF_CUDA_SM90 EF_CUDA_VIRTUAL_SM(EF_CUDA_SM90)"
	.elftype	@"ET_EXEC"


//--------------------- .nv.info                  --------------------------
	.section	.nv.info,"",@"SHT_CUDA_INFO"
	.align	4


	//----- nvinfo : EIATTR_REGCOUNT
	.align		4
        /*0000*/ 	.byte	0x04, 0x2f
        /*0002*/ 	.short	(.L_1 - .L_0)
	.align		4
.L_0:
        /*0004*/ 	.word	index@(triton_poi_fused_max_pool2d_with_indices_21)
        /*0008*/ 	.word	0x0000001a


	//----- nvinfo : EIATTR_MIN_STACK_SIZE
	.align		4
.L_1:
        /*000c*/ 	.byte	0x04, 0x12
        /*000e*/ 	.short	(.L_3 - .L_2)
	.align		4
.L_2:
        /*0010*/ 	.word	index@(triton_poi_fused_max_pool2d_with_indices_21)
        /*0014*/ 	.word	0x00000000


	//----- nvinfo : EIATTR_FRAME_SIZE
	.align		4
.L_3:
        /*0018*/ 	.byte	0x04, 0x11
        /*001a*/ 	.short	(.L_5 - .L_4)
	.align		4
.L_4:
        /*001c*/ 	.word	index@(triton_poi_fused_max_pool2d_with_indices_21)
        /*0020*/ 	.word	0x00000000


	//----- nvinfo : EIATTR_MIN_STACK_SIZE
	.align		4
.L_5:
        /*0024*/ 	.byte	0x04, 0x12
        /*0026*/ 	.short	(.L_7 - .L_6)
	.align		4
.L_6:
        /*0028*/ 	.word	index@(triton_poi_fused_max_pool2d_with_indices_21)
        /*002c*/ 	.word	0x00000000
.L_7:


//--------------------- .nv.info.triton_poi_fused_max_pool2d_with_indices_21 --------------------------
	.section	.nv.info.triton_poi_fused_max_pool2d_with_indices_21,"",@"SHT_CUDA_INFO"
	.sectionflags	@""
	.align	4


	//----- nvinfo : EIATTR_CUDA_API_VERSION
	.align		4
        /*0000*/ 	.byte	0x04, 0x37
        /*0002*/ 	.short	(.L_9 - .L_8)
.L_8:
        /*0004*/ 	.word	0x0000007c


	//----- nvinfo : EIATTR_KPARAM_INFO
	.align		4
.L_9:
        /*0008*/ 	.byte	0x04, 0x17
        /*000a*/ 	.short	(.L_11 - .L_10)
.L_10:
        /*000c*/ 	.word	0x00000000
        /*0010*/ 	.short	0x0003
        /*0012*/ 	.short	0x0018
        /*0014*/ 	.byte	0x00, 0xf0, 0x11, 0x00


	//----- nvinfo : EIATTR_KPARAM_INFO
	.align		4
.L_11:
        /*0018*/ 	.byte	0x04, 0x17
        /*001a*/ 	.short	(.L_13 - .L_12)
.L_12:
        /*001c*/ 	.word	0x00000000
        /*0020*/ 	.short	0x0002
        /*0022*/ 	.short	0x0010
        /*0024*/ 	.byte	0x00, 0xf4, 0x21, 0x00


	//----- nvinfo : EIATTR_KPARAM_INFO
	.align		4
.L_13:
        /*0028*/ 	.byte	0x04, 0x17
        /*002a*/ 	.short	(.L_15 - .L_14)
.L_14:
        /*002c*/ 	.word	0x00000000
        /*0030*/ 	.short	0x0001
        /*0032*/ 	.short	0x0008
        /*0034*/ 	.byte	0x00, 0xf4, 0x21, 0x00


	//----- nvinfo : EIATTR_KPARAM_INFO
	.align		4
.L_15:
        /*0038*/ 	.byte	0x04, 0x17
        /*003a*/ 	.short	(.L_17 - .L_16)
.L_16:
        /*003c*/ 	.word	0x00000000
        /*0040*/ 	.short	0x0000
        /*0042*/ 	.short	0x0000
        /*0044*/ 	.byte	0x00, 0xf4, 0x21, 0x00


	//----- nvinfo : EIATTR_SPARSE_MMA_MASK
	.align		4
.L_17:
        /*0048*/ 	.byte	0x03, 0x50
        /*004a*/ 	.short	0x0000


	//----- nvinfo : EIATTR_MAXREG_COUNT
	.align		4
        /*004c*/ 	.byte	0x03, 0x1b
        /*004e*/ 	.short	0x00ff


	//----- nvinfo : EIATTR_EXIT_INSTR_OFFSETS
	.align		4
        /*0050*/ 	.byte	0x04, 0x1c
        /*0052*/ 	.short	(.L_19 - .L_18)


	//   ....[0]....
.L_18:
        /*0054*/ 	.word	0x000009c0


	//   ....[1]....
        /*0058*/ 	.word	0x000009e0


	//----- nvinfo : EIATTR_REQNTID
	.align		4
.L_19:
        /*005c*/ 	.byte	0x04, 0x10
        /*005e*/ 	.short	(.L_21 - .L_20)
.L_20:
        /*0060*/ 	.word	0x00000100
        /*0064*/ 	.word	0x00000001
        /*0068*/ 	.word	0x00000001


	//----- nvinfo : EIATTR_CBANK_PARAM_SIZE
	.align		4
.L_21:
        /*006c*/ 	.byte	0x03, 0x19
        /*006e*/ 	.short	0x001c


	//----- nvinfo : EIATTR_PARAM_CBANK
	.align		4
        /*0070*/ 	.byte	0x04, 0x0a
        /*0072*/ 	.short	(.L_23 - .L_22)
	.align		4
.L_22:
        /*0074*/ 	.word	index@(.nv.constant0.triton_poi_fused_max_pool2d_with_indices_21)
        /*0078*/ 	.short	0x0210
        /*007a*/ 	.short	0x001c


	//----- nvinfo : EIATTR_SW_WAR
	.align		4
.L_23:
        /*007c*/ 	.byte	0x04, 0x36
        /*007e*/ 	.short	(.L_25 - .L_24)
.L_24:
        /*0080*/ 	.word	0x00000008
.L_25:


//--------------------- .nv.callgraph             --------------------------
	.section	.nv.callgraph,"",@"SHT_CUDA_CALLGRAPH"
	.align	4
	.sectionentsize	8
	.align		4
        /*0000*/ 	.word	0x00000000
	.align		4
        /*0004*/ 	.word	0xffffffff
	.align		4
        /*0008*/ 	.word	0x00000000
	.align		4
        /*000c*/ 	.word	0xfffffffe
	.align		4
        /*0010*/ 	.word	0x00000000
	.align		4
        /*0014*/ 	.word	0xfffffffd
	.align		4
        /*0018*/ 	.word	0x00000000
	.align		4
        /*001c*/ 	.word	0xfffffffc


//--------------------- .text.triton_poi_fused_max_pool2d_with_indices_21 --------------------------
	.section	.text.triton_poi_fused_max_pool2d_with_indices_21,"ax",@progbits
	.align	128
        .global         triton_poi_fused_max_pool2d_with_indices_21
        .type           triton_poi_fused_max_pool2d_with_indices_21,@function
        .size           triton_poi_fused_max_pool2d_with_indices_21,(.L_x_1 - triton_poi_fused_max_pool2d_with_indices_21)
        .other          triton_poi_fused_max_pool2d_with_indices_21,@"STO_CUDA_ENTRY STV_DEFAULT"
triton_poi_fused_max_pool2d_with_indices_21:
.text.triton_poi_fused_max_pool2d_with_indices_21:
[----:B------:R-:W0:Y:S02]  /*0000*/  LDC R1, c[0x0][0x28] ;  /* 0x00000a00ff017b82 */ /* 0x000e240000000800 */
[----:B------:R-:W1:Y:S01]  /*0010*/  S2R R0, SR_TID.X ;  /* 0x0000000000007919 */ /* 0x000e620000002100 */
[----:B------:R-:W-:Y:S01]  /*0020*/  IMAD.MOV.U32 R4, RZ, RZ, RZ ;  /* 0x000000ffff047224 */ /* 0x000fe200078e00ff */
[----:B------:R-:W-:Y:S01]  /*0030*/  CS2R R20, SRZ ;  /* 0x0000000000147805 */ /* 0x000fe2000001ff00 */
[----:B------:R-:W-:Y:S01]  /*0040*/  IMAD.MOV.U32 R6, RZ, RZ, RZ ;  /* 0x000000ffff067224 */ /* 0x000fe200078e00ff */
[----:B------:R-:W2:Y:S01]  /*0050*/  S2R R3, SR_CTAID.X ;  /* 0x0000000000037919 */ /* 0x000ea20000002500 */
[----:B------:R-:W-:Y:S01]  /*0060*/  IMAD.MOV.U32 R8, RZ, RZ, RZ ;  /* 0x000000ffff087224 */ /* 0x000fe200078e00ff */
[----:B------:R-:W-:Y:S01]  /*0070*/  ULDC.64 UR4, c[0x0][0x208] ;  /* 0x0000820000047ab9 */ /* 0x000fe20000000a00 */
[----:B------:R-:W-:Y:S01]  /*0080*/  CS2R R22, SRZ ;  /* 0x0000000000167805 */ /* 0x000fe2000001ff00 */
[----:B------:R-:W-:Y:S01]  /*0090*/  ULDC.64 UR6, c[0x0][0x220] ;  /* 0x0000880000067ab9 */ /* 0x000fe20000000a00 */
[----:B-1----:R-:W-:Y:S01]  /*00a0*/  IMAD.SHL.U32 R0, R0, 0x2, RZ ;  /* 0x0000000200007824 */ /* 0x002fe200078e00ff */
[----:B--2---:R-:W-:-:S04]  /*00b0*/  SHF.R.S32.HI R2, RZ, 0x16, R3 ;  /* 0x00000016ff027819 */ /* 0x004fc80000011403 */
[----:B------:R-:W-:Y:S02]  /*00c0*/  LOP3.LUT R0, R0, 0x1fe, RZ, 0xc0, !PT ;  /* 0x000001fe00007812 */ /* 0x000fe400078ec0ff */
[----:B------:R-:W-:-:S03]  /*00d0*/  SGXT R2, R2, 0x1 ;  /* 0x000000010202781a */ /* 0x000fc60000000200 */
[----:B------:R-:W-:-:S04]  /*00e0*/  IMAD R3, R3, 0x200, R0 ;  /* 0x0000020003037824 */ /* 0x000fc800078e0200 */
[----:B------:R-:W-:Y:S01]  /*00f0*/  IMAD.MOV.U32 R5, RZ, RZ, R3 ;  /* 0x000000ffff057224 */ /* 0x000fe200078e0003 */
[----:B------:R-:W-:Y:S01]  /*0100*/  LEA.HI R0, R2, R3, RZ, 0x6 ;  /* 0x0000000302007211 */ /* 0x000fe200078f30ff */
[----:B------:R-:W-:Y:S01]  /*0110*/  IMAD.MOV.U32 R2, RZ, RZ, RZ ;  /* 0x000000ffff027224 */ /* 0x000fe200078e00ff */
[C---:B------:R-:W-:Y:S01]  /*0120*/  ISETP.GE.AND P0, PT, R3.reuse, 0x14d100, PT ;  /* 0x0014d1000300780c */ /* 0x040fe20003f06270 */
[----:B------:R-:W-:Y:S01]  /*0130*/  IMAD.HI R4, R3, -0x1f8fc7e3, R4 ;  /* 0xe070381d03047827 */ /* 0x000fe200078e0204 */
[----:B------:R-:W-:-:S03]  /*0140*/  SHF.R.S32.HI R7, RZ, 0x6, R0 ;  /* 0x00000006ff077819 */ /* 0x000fc60000011400 */
[----:B------:R-:W-:Y:S01]  /*0150*/  IMAD.HI R2, R3, -0x3b3b6c9d, R2 ;  /* 0xc4c4936303027827 */ /* 0x000fe200078e0202 */
[----:B------:R-:W-:-:S03]  /*0160*/  SHF.R.U32.HI R9, RZ, 0x1f, R4 ;  /* 0x0000001fff097819 */ /* 0x000fc60000011604 */
[----:B------:R-:W-:Y:S01]  /*0170*/  IMAD.HI R6, R7, -0x1f8fc7e3, R6 ;  /* 0xe070381d07067827 */ /* 0x000fe200078e0206 */
[----:B------:R-:W-:Y:S02]  /*0180*/  SHF.R.U32.HI R5, RZ, 0x1f, R2 ;  /* 0x0000001fff057819 */ /* 0x000fe40000011602 */
[----:B------:R-:W-:Y:S02]  /*0190*/  LEA.HI.SX32 R9, R4, R9, 0x14 ;  /* 0x0000000904097211 */ /* 0x000fe400078fa2ff */
[----:B------:R-:W-:Y:S02]  /*01a0*/  LEA.HI.SX32 R11, R2, R5, 0xe ;  /* 0x00000005020b7211 */ /* 0x000fe400078f72ff */
[----:B------:R-:W-:Y:S02]  /*01b0*/  SHF.R.U32.HI R5, RZ, 0x1f, R6 ;  /* 0x0000001fff057819 */ /* 0x000fe40000011606 */
[----:B------:R-:W-:Y:S01]  /*01c0*/  LOP3.LUT R2, R0, 0xffffffc0, RZ, 0xc0, !PT ;  /* 0xffffffc000027812 */ /* 0x000fe200078ec0ff */
[----:B------:R-:W-:Y:S01]  /*01d0*/  IMAD.HI R0, R9, -0x1f8fc7e3, R8 ;  /* 0xe070381d09007827 */ /* 0x000fe200078e0208 */
[----:B------:R-:W-:-:S02]  /*01e0*/  LEA.HI R6, R6, R5, RZ, 0x1a ;  /* 0x0000000506067211 */ /* 0x000fc400078fd0ff */
[----:B------:R-:W1:Y:S01]  /*01f0*/  LDC.64 R4, c[0x0][0x210] ;  /* 0x00008400ff047b82 */ /* 0x000e620000000a00 */
[----:B------:R-:W-:Y:S01]  /*0200*/  IMAD.IADD R2, R3, 0x1, -R2 ;  /* 0x0000000103027824 */ /* 0x000fe200078e0a02 */
[----:B------:R-:W-:Y:S01]  /*0210*/  SHF.R.U32.HI R13, RZ, 0x1f, R0 ;  /* 0x0000001fff0d7819 */ /* 0x000fe20000011600 */
[----:B------:R-:W-:Y:S02]  /*0220*/  IMAD R6, R6, -0x49, R7 ;  /* 0xffffffb706067824 */ /* 0x000fe400078e0207 */
[----:B------:R-:W-:Y:S01]  /*0230*/  IMAD R11, R11, 0x151a40, R2 ;  /* 0x00151a400b0b7824 */ /* 0x000fe200078e0202 */
[----:B------:R-:W-:-:S03]  /*0240*/  LEA.HI R13, R0, R13, RZ, 0x1a ;  /* 0x0000000d000d7211 */ /* 0x000fc600078fd0ff */
[----:B------:R-:W-:Y:S02]  /*0250*/  IMAD R6, R6, 0x80, R11 ;  /* 0x0000008006067824 */ /* 0x000fe400078e020b */
[----:B------:R-:W-:Y:S02]  /*0260*/  IMAD R7, R13, -0x49, R9 ;  /* 0xffffffb70d077824 */ /* 0x000fe400078e0209 */
[----:B------:R-:W-:Y:S02]  /*0270*/  IMAD.MOV.U32 R9, RZ, RZ, RZ ;  /* 0x000000ffff097224 */ /* 0x000fe400078e00ff */
[----:B------:R-:W-:-:S04]  /*0280*/  IMAD R7, R7, 0x4980, R6 ;  /* 0x0000498007077824 */ /* 0x000fc800078e0206 */
[C---:B------:R-:W-:Y:S02]  /*0290*/  VIADD R15, R7.reuse, 0x40 ;  /* 0x00000040070f7836 */ /* 0x040fe40000000000 */
[C---:B------:R-:W-:Y:S02]  /*02a0*/  VIADD R17, R7.reuse, 0x80 ;  /* 0x0000008007117836 */ /* 0x040fe40000000000 */
[----:B-1----:R-:W-:-:S04]  /*02b0*/  IMAD.WIDE R12, R7, 0x4, R4 ;  /* 0x00000004070c7825 */ /* 0x002fc800078e0204 */
[--C-:B------:R-:W-:Y:S01]  /*02c0*/  IMAD.WIDE R14, R15, 0x4, R4.reuse ;  /* 0x000000040f0e7825 */ /* 0x100fe200078e0204 */
[----:B------:R1:W2:Y:S04]  /*02d0*/  @!P0 LDG.E.64 R20, desc[UR4][R12.64] ;  /* 0x000000040c148981 */ /* 0x0002a8000c1e1b00 */
[----:B------:R-:W2:Y:S01]  /*02e0*/  @!P0 LDG.E.64 R8, desc[UR4][R14.64] ;  /* 0x000000040e088981 */ /* 0x000ea2000c1e1b00 */
[----:B------:R-:W-:-:S05]  /*02f0*/  IMAD.WIDE R16, R17, 0x4, R4 ;  /* 0x0000000411107825 */ /* 0x000fca00078e0204 */
[----:B------:R-:W3:Y:S01]  /*0300*/  @!P0 LDG.E.64 R22, desc[UR4][R16.64] ;  /* 0x0000000410168981 */ /* 0x000ee2000c1e1b00 */
[----:B------:R-:W-:Y:S01]  /*0310*/  VIADD R19, R7, 0x24c0 ;  /* 0x000024c007137836 */ /* 0x000fe20000000000 */
[----:B------:R-:W-:-:S03]  /*0320*/  CS2R R10, SRZ ;  /* 0x00000000000a7805 */ /* 0x000fc6000001ff00 */
[----:B------:R-:W-:-:S05]  /*0330*/  IMAD.WIDE R18, R19, 0x4, R4 ;  /* 0x0000000413127825 */ /* 0x000fca00078e0204 */
[----:B------:R-:W4:Y:S01]  /*0340*/  @!P0 LDG.E.64 R10, desc[UR4][R18.64] ;  /* 0x00000004120a8981 */ /* 0x000f22000c1e1b00 */
[----:B-1----:R-:W-:-:S04]  /*0350*/  VIADD R13, R7, 0x2500 ;  /* 0x00002500070d7836 */ /* 0x002fc80000000000 */
[----:B------:R-:W-:Y:S01]  /*0360*/  IMAD.WIDE R12, R13, 0x4, R4 ;  /* 0x000000040d0c7825 */ /* 0x000fe200078e0204 */
[C---:B--2---:R-:W-:Y:S02]  /*0370*/  FSETP.GT.AND P6, PT, R8.reuse, R20, PT ;  /* 0x000000140800720b */ /* 0x044fe40003fc4000 */
[C---:B------:R-:W-:Y:S02]  /*0380*/  FSETP.GT.AND P1, PT, R9.reuse, R21, PT ;  /* 0x000000150900720b */ /* 0x040fe40003f24000 */
[----:B------:R-:W-:Y:S02]  /*0390*/  FSETP.NAN.AND P3, PT, R8, R8, PT ;  /* 0x000000080800720b */ /* 0x000fe40003f68000 */
[----:B---3--:R-:W-:Y:S02]  /*03a0*/  FSETP.NAN.AND P2, PT, R22, R22, PT ;  /* 0x000000161600720b */ /* 0x008fe40003f48000 */
[----:B------:R-:W-:-:S05]  /*03b0*/  FSETP.NAN.AND P4, PT, R9, R9, PT ;  /* 0x000000090900720b */ /* 0x000fca0003f88000 */
[----:B------:R-:W-:Y:S02]  /*03c0*/  @!P6 SEL R8, R8, R20, P3 ;  /* 0x000000140808e207 */ /* 0x000fe40001800000 */
[----:B------:R-:W-:Y:S02]  /*03d0*/  FSETP.NAN.AND P3, PT, R23, R23, PT ;  /* 0x000000171700720b */ /* 0x000fe40003f68000 */
[----:B------:R-:W-:Y:S02]  /*03e0*/  @!P1 SEL R9, R9, R21, P4 ;  /* 0x0000001509099207 */ /* 0x000fe40002000000 */
[----:B------:R-:W-:Y:S02]  /*03f0*/  FSETP.GEU.AND P5, PT, R8, R22, PT ;  /* 0x000000160800720b */ /* 0x000fe40003fae000 */
[----:B------:R-:W-:Y:S02]  /*0400*/  FSETP.GEU.AND P4, PT, R9, R23, PT ;  /* 0x000000170900720b */ /* 0x000fe40003f8e000 */
[----:B------:R-:W-:-:S02]  /*0410*/  @!P2 SEL R22, R22, R8, !P5 ;  /* 0x000000081616a207 */ /* 0x000fc40006800000 */
[----:B----4-:R-:W-:Y:S02]  /*0420*/  FSETP.NAN.AND P2, PT, R11, R11, PT ;  /* 0x0000000b0b00720b */ /* 0x010fe40003f48000 */
[----:B------:R-:W-:Y:S02]  /*0430*/  P2R R6, PR, RZ, 0x20 ;  /* 0x00000020ff067803 */ /* 0x000fe40000000000 */
[----:B------:R-:W-:Y:S02]  /*0440*/  @!P3 SEL R23, R23, R9, !P4 ;  /* 0x000000091717b207 */ /* 0x000fe40006000000 */
[----:B------:R-:W-:Y:S02]  /*0450*/  CS2R R8, SRZ ;  /* 0x0000000000087805 */ /* 0x000fe4000001ff00 */
[----:B------:R-:W-:Y:S02]  /*0460*/  SEL R0, RZ, 0x1, !P1 ;  /* 0x00000001ff007807 */ /* 0x000fe40004800000 */
[----:B------:R-:W-:-:S02]  /*0470*/  FSETP.GEU.AND P5, PT, R23, R11, PT ;  /* 0x0000000b1700720b */ /* 0x000fc40003fae000 */
[-C--:B------:R-:W-:Y:S01]  /*0480*/  FSETP.GEU.AND P3, PT, R22, R10.reuse, PT ;  /* 0x0000000a1600720b */ /* 0x080fe20003f6e000 */
[----:B------:R-:W2:Y:S01]  /*0490*/  @!P0 LDG.E.64 R8, desc[UR4][R12.64] ;  /* 0x000000040c088981 */ /* 0x000ea2000c1e1b00 */
[----:B------:R-:W-:Y:S02]  /*04a0*/  P2R R15, PR, RZ, 0x20 ;  /* 0x00000020ff0f7803 */ /* 0x000fe40000000000 */
[----:B------:R-:W-:Y:S02]  /*04b0*/  @!P2 SEL R11, R11, R23, !P5 ;  /* 0x000000170b0ba207 */ /* 0x000fe40006800000 */
[----:B------:R-:W-:Y:S02]  /*04c0*/  FSETP.NAN.AND P2, PT, R10, R10, PT ;  /* 0x0000000a0a00720b */ /* 0x000fe40003f48000 */
[----:B------:R-:W-:-:S11]  /*04d0*/  P2R R2, PR, RZ, 0x8 ;  /* 0x00000008ff027803 */ /* 0x000fd60000000000 */
[----:B------:R-:W-:Y:S02]  /*04e0*/  @!P2 SEL R10, R10, R22, !P3 ;  /* 0x000000160a0aa207 */ /* 0x000fe40005800000 */
[-C--:B--2---:R-:W-:Y:S02]  /*04f0*/  FSETP.NAN.AND P1, PT, R8, R8.reuse, PT ;  /* 0x000000080800720b */ /* 0x084fe40003f28000 */
[----:B------:R-:W-:-:S04]  /*0500*/  FSETP.GEU.AND P3, PT, R10, R8, PT ;  /* 0x000000080a00720b */ /* 0x000fc80003f6e000 */
[----:B------:R-:W-:-:S07]  /*0510*/  P2R R14, PR, RZ, 0x8 ;  /* 0x00000008ff0e7803 */ /* 0x000fce0000000000 */
[----:B------:R-:W-:Y:S02]  /*0520*/  @!P1 SEL R8, R8, R10, !P3 ;  /* 0x0000000a08089207 */ /* 0x000fe40005800000 */
[-C--:B------:R-:W-:Y:S02]  /*0530*/  FSETP.NAN.AND P1, PT, R9, R9.reuse, PT ;  /* 0x000000090900720b */ /* 0x080fe40003f28000 */
[----:B------:R-:W-:Y:S02]  /*0540*/  ISETP.NE.AND P3, PT, R2, RZ, PT ;  /* 0x000000ff0200720c */ /* 0x000fe40003f65270 */
[----:B------:R-:W-:Y:S02]  /*0550*/  FSETP.GEU.AND P5, PT, R11, R9, PT ;  /* 0x000000090b00720b */ /* 0x000fe40003fae000 */
[----:B------:R-:W-:Y:S02]  /*0560*/  P2R R16, PR, RZ, 0x8 ;  /* 0x00000008ff107803 */ /* 0x000fe40000000000 */
[----:B------:R-:W-:Y:S01]  /*0570*/  ISETP.NE.AND P3, PT, R15, RZ, PT ;  /* 0x000000ff0f00720c */ /* 0x000fe20003f65270 */
[----:B------:R-:W-:-:S04]  /*0580*/  VIADD R15, R7, 0x2540 ;  /* 0x00002540070f7836 */ /* 0x000fc80000000000 */
[----:B------:R-:W-:Y:S02]  /*0590*/  @!P1 SEL R9, R9, R11, !P5 ;  /* 0x0000000b09099207 */ /* 0x000fe40006800000 */
[----:B------:R-:W-:Y:S01]  /*05a0*/  CS2R R10, SRZ ;  /* 0x00000000000a7805 */ /* 0x000fe2000001ff00 */
[----:B------:R-:W-:-:S05]  /*05b0*/  IMAD.WIDE R12, R15, 0x4, R4 ;  /* 0x000000040f0c7825 */ /* 0x000fca00078e0204 */
[----:B------:R1:W2:Y:S01]  /*05c0*/  @!P0 LDG.E.64 R10, desc[UR4][R12.64] ;  /* 0x000000040c0a8981 */ /* 0x0002a2000c1e1b00 */
[----:B------:R-:W-:Y:S01]  /*05d0*/  P2R R17, PR, RZ, 0x20 ;  /* 0x00000020ff117803 */ /* 0x000fe20000000000 */
[----:B------:R-:W-:-:S04]  /*05e0*/  VIADD R15, R7, 0x4980 ;  /* 0x00004980070f7836 */ /* 0x000fc80000000000 */
[----:B-1----:R-:W-:Y:S01]  /*05f0*/  IMAD.WIDE R12, R15, 0x4, R4 ;  /* 0x000000040f0c7825 */ /* 0x002fe200078e0204 */
[-C--:B--2---:R-:W-:Y:S02]  /*0600*/  FSETP.NAN.AND P1, PT, R11, R11.reuse, PT ;  /* 0x0000000b0b00720b */ /* 0x084fe40003f28000 */
[----:B------:R-:W-:Y:S02]  /*0610*/  FSETP.NAN.AND P5, PT, R10, R10, PT ;  /* 0x0000000a0a00720b */ /* 0x000fe40003fa8000 */
[----:B------:R-:W-:-:S09]  /*0620*/  FSETP.GEU.AND P2, PT, R9, R11, PT ;  /* 0x0000000b0900720b */ /* 0x000fd20003f4e000 */
[----:B------:R-:W-:Y:S02]  /*0630*/  @!P1 SEL R11, R11, R9, !P2 ;  /* 0x000000090b0b9207 */ /* 0x000fe40005000000 */
[----:B------:R-:W-:-:S04]  /*0640*/  FSETP.GEU.AND P1, PT, R8, R10, PT ;  /* 0x0000000a0800720b */ /* 0x000fc80003f2e000 */
[----:B------:R-:W-:Y:S02]  /*0650*/  @!P5 SEL R10, R10, R8, !P1 ;  /* 0x000000080a0ad207 */ /* 0x000fe40004800000 */
[----:B------:R-:W-:-:S06]  /*0660*/  CS2R R8, SRZ ;  /* 0x0000000000087805 */ /* 0x000fcc000001ff00 */
[----:B------:R1:W2:Y:S01]  /*0670*/  @!P0 LDG.E.64 R8, desc[UR4][R12.64] ;  /* 0x000000040c088981 */ /* 0x0002a2000c1e1b00 */
[----:B------:R-:W-:Y:S02]  /*0680*/  SEL R2, RZ, 0x1, !P6 ;  /* 0x00000001ff027807 */ /* 0x000fe40007000000 */
[----:B------:R-:W-:Y:S01]  /*0690*/  SEL R0, R0, 0x2, P4 ;  /* 0x0000000200007807 */ /* 0x000fe20002000000 */
[----:B-1----:R-:W-:-:S04]  /*06a0*/  VIADD R13, R7, 0x49c0 ;  /* 0x000049c0070d7836 */ /* 0x002fc80000000000 */
[----:B------:R-:W-:-:S04]  /*06b0*/  IMAD.WIDE R12, R13, 0x4, R4 ;  /* 0x000000040d0c7825 */ /* 0x000fc800078e0204 */
[----:B------:R-:W-:Y:S01]  /*06c0*/  VIADD R7, R7, 0x4a00 ;  /* 0x00004a0007077836 */ /* 0x000fe20000000000 */
[-C--:B--2---:R-:W-:Y:S02]  /*06d0*/  FSETP.NAN.AND P5, PT, R8, R8.reuse, PT ;  /* 0x000000080800720b */ /* 0x084fe40003fa8000 */
[----:B------:R-:W-:Y:S02]  /*06e0*/  FSETP.GEU.AND P6, PT, R10, R8, PT ;  /* 0x000000080a00720b */ /* 0x000fe40003fce000 */
[----:B------:R-:W-:-:S09]  /*06f0*/  FSETP.NAN.AND P4, PT, R9, R9, PT ;  /* 0x000000090900720b */ /* 0x000fd20003f88000 */
[----:B------:R-:W-:Y:S02]  /*0700*/  @!P5 SEL R8, R8, R10, !P6 ;  /* 0x0000000a0808d207 */ /* 0x000fe40007000000 */
[----:B------:R-:W-:-:S04]  /*0710*/  ISETP.NE.AND P5, PT, R6, RZ, PT ;  /* 0x000000ff0600720c */ /* 0x000fc80003fa5270 */
[----:B------:R-:W-:Y:S02]  /*0720*/  SEL R2, R2, 0x2, P5 ;  /* 0x0000000202027807 */ /* 0x000fe40002800000 */
[----:B------:R-:W-:-:S04]  /*0730*/  FSETP.GEU.AND P5, PT, R11, R9, PT ;  /* 0x000000090b00720b */ /* 0x000fc80003fae000 */
[----:B------:R-:W-:Y:S02]  /*0740*/  @!P4 SEL R9, R9, R11, !P5 ;  /* 0x0000000b0909c207 */ /* 0x000fe40006800000 */
[----:B------:R-:W-:-:S06]  /*0750*/  CS2R R10, SRZ ;  /* 0x00000000000a7805 */ /* 0x000fcc000001ff00 */
[----:B------:R1:W2:Y:S01]  /*0760*/  @!P0 LDG.E.64 R10, desc[UR4][R12.64] ;  /* 0x000000040c0a8981 */ /* 0x0002a2000c1e1b00 */
[----:B------:R-:W-:Y:S01]  /*0770*/  IMAD.WIDE R6, R7, 0x4, R4 ;  /* 0x0000000407067825 */ /* 0x000fe200078e0204 */
[----:B------:R-:W-:-:S06]  /*0780*/  CS2R R4, SRZ ;  /* 0x0000000000047805 */ /* 0x000fcc000001ff00 */
[----:B------:R3:W4:Y:S01]  /*0790*/  @!P0 LDG.E.64 R4, desc[UR4][R6.64] ;  /* 0x0000000406048981 */ /* 0x000722000c1e1b00 */
[----:B------:R-:W-:Y:S01]  /*07a0*/  SEL R0, R0, 0x3, P3 ;  /* 0x0000000300007807 */ /* 0x000fe20001800000 */
[----:B-1----:R-:W3:Y:S01]  /*07b0*/  LDC.64 R12, c[0x0][0x218] ;  /* 0x00008600ff0c7b82 */ /* 0x002ee20000000a00 */
[----:B------:R-:W-:-:S04]  /*07c0*/  ISETP.NE.AND P3, PT, R16, RZ, PT ;  /* 0x000000ff1000720c */ /* 0x000fc80003f65270 */
[----:B------:R-:W-:Y:S02]  /*07d0*/  SEL R2, R2, 0x3, P3 ;  /* 0x0000000302027807 */ /* 0x000fe40001800000 */
[----:B------:R-:W-:Y:S02]  /*07e0*/  ISETP.NE.AND P3, PT, R14, RZ, PT ;  /* 0x000000ff0e00720c */ /* 0x000fe40003f65270 */
[----:B------:R-:W-:Y:S02]  /*07f0*/  ISETP.NE.AND P4, PT, R17, RZ, PT ;  /* 0x000000ff1100720c */ /* 0x000fe40003f85270 */
[----:B------:R-:W-:Y:S02]  /*0800*/  SEL R2, R2, 0x4, P3 ;  /* 0x0000000402027807 */ /* 0x000fe40001800000 */
[----:B------:R-:W-:Y:S02]  /*0810*/  SEL R0, R0, 0x4, P4 ;  /* 0x0000000400007807 */ /* 0x000fe40002000000 */
[----:B------:R-:W-:-:S02]  /*0820*/  SEL R2, R2, 0x5, P1 ;  /* 0x0000000502027807 */ /* 0x000fc40000800000 */
[----:B------:R-:W-:Y:S02]  /*0830*/  SEL R0, R0, 0x5, P2 ;  /* 0x0000000500007807 */ /* 0x000fe40001000000 */
[----:B------:R-:W-:Y:S02]  /*0840*/  SEL R2, R2, 0x6, P6 ;  /* 0x0000000602027807 */ /* 0x000fe40003000000 */
[----:B------:R-:W-:Y:S01]  /*0850*/  SEL R0, R0, 0x6, P5 ;  /* 0x0000000600007807 */ /* 0x000fe20002800000 */
[----:B---3--:R-:W-:Y:S01]  /*0860*/  IMAD.WIDE R6, R3, 0x4, R12 ;  /* 0x0000000403067825 */ /* 0x008fe200078e020c */
[-C--:B--2---:R-:W-:Y:S02]  /*0870*/  FSETP.NAN.AND P3, PT, R10, R10.reuse, PT ;  /* 0x0000000a0a00720b */ /* 0x084fe40003f68000 */
[----:B------:R-:W-:Y:S02]  /*0880*/  FSETP.NAN.AND P4, PT, R11, R11, PT ;  /* 0x0000000b0b00720b */ /* 0x000fe40003f88000 */
[----:B------:R-:W-:-:S02]  /*0890*/  FSETP.GEU.AND P1, PT, R8, R10, PT ;  /* 0x0000000a0800720b */ /* 0x000fc40003f2e000 */
[----:B----4-:R-:W-:Y:S02]  /*08a0*/  FSETP.NAN.AND P2, PT, R4, R4, PT ;  /* 0x000000040400720b */ /* 0x010fe40003f48000 */
[----:B------:R-:W-:-:S05]  /*08b0*/  FSETP.NAN.AND P6, PT, R5, R5, PT ;  /* 0x000000050500720b */ /* 0x000fca0003fc8000 */
[----:B------:R-:W-:Y:S02]  /*08c0*/  @!P3 SEL R10, R10, R8, !P1 ;  /* 0x000000080a0ab207 */ /* 0x000fe40004800000 */
[----:B------:R-:W-:-:S04]  /*08d0*/  FSETP.GEU.AND P3, PT, R9, R11, PT ;  /* 0x0000000b0900720b */ /* 0x000fc80003f6e000 */
[----:B------:R-:W-:Y:S02]  /*08e0*/  @!P4 SEL R11, R11, R9, !P3 ;  /* 0x000000090b0bc207 */ /* 0x000fe40005800000 */
[----:B------:R-:W-:Y:S02]  /*08f0*/  FSETP.GEU.AND P5, PT, R10, R4, PT ;  /* 0x000000040a00720b */ /* 0x000fe40003fae000 */
[----:B------:R-:W-:Y:S02]  /*0900*/  SEL R2, R2, 0x7, P1 ;  /* 0x0000000702027807 */ /* 0x000fe40000800000 */
[----:B------:R-:W-:Y:S02]  /*0910*/  FSETP.GEU.AND P4, PT, R11, R5, PT ;  /* 0x000000050b00720b */ /* 0x000fe40003f8e000 */
[----:B------:R-:W-:Y:S02]  /*0920*/  SEL R0, R0, 0x7, P3 ;  /* 0x0000000700007807 */ /* 0x000fe40001800000 */
[----:B------:R-:W-:-:S02]  /*0930*/  SEL R8, R2, 0x8, P5 ;  /* 0x0000000802087807 */ /* 0x000fc40002800000 */
[----:B------:R-:W-:Y:S02]  /*0940*/  @!P2 SEL R4, R4, R10, !P5 ;  /* 0x0000000a0404a207 */ /* 0x000fe40006800000 */
[----:B------:R-:W-:Y:S02]  /*0950*/  @!P6 SEL R5, R5, R11, !P4 ;  /* 0x0000000b0505e207 */ /* 0x000fe40006000000 */
[----:B------:R-:W-:Y:S02]  /*0960*/  IADD3 R2, P1, R3, UR6, RZ ;  /* 0x0000000603027c10 */ /* 0x000fe4000ff3e0ff */
[----:B------:R-:W-:Y:S02]  /*0970*/  SEL R9, R0, 0x8, P4 ;  /* 0x0000000800097807 */ /* 0x000fe40002000000 */
[----:B------:R-:W-:Y:S01]  /*0980*/  LOP3.LUT R0, R8, 0xff, RZ, 0xc0, !PT ;  /* 0x000000ff08007812 */ /* 0x000fe200078ec0ff */
[----:B------:R1:W-:Y:S01]  /*0990*/  @!P0 STG.E.64 desc[UR4][R6.64], R4 ;  /* 0x0000000406008986 */ /* 0x0003e2000c101b04 */
[----:B------:R-:W-:-:S03]  /*09a0*/  LEA.HI.X.SX32 R3, R3, UR7, 0x1, P1 ;  /* 0x0000000703037c11 */ /* 0x000fc600088f0eff */
[----:B------:R-:W-:Y:S01]  /*09b0*/  IMAD R9, R9, 0x100, R0 ;  /* 0x0000010009097824 */ /* 0x000fe200078e0200 */
[----:B------:R-:W-:Y:S06]  /*09c0*/  @P0 EXIT ;  /* 0x000000000000094d */ /* 0x000fec0003800000 */
[----:B------:R-:W-:Y:S01]  /*09d0*/  STG.E.U16 desc[UR4][R2.64], R9 ;  /* 0x0000000902007986 */ /* 0x000fe2000c101504 */
[----:B------:R-:W-:Y:S05]  /*09e0*/  EXIT ;  /* 0x000000000000794d */ /* 0x000fea0003800000 */
.L_x_0:
[----:B------:R-:W-:-:S00]  /*09f0*/  BRA `(.L_x_0) ;  /* 0xfffffffc00fc7947 */ /* 0x000fc0000383ffff */
[----:B------:R-:W-:-:S00]  /*0a00*/  NOP ;  /* 0x0000000000007918 */ /* 0x000fc00000000000 */
[----:B------:R-:W-:-:S00]  /*0a10*/  NOP ;  /* 0x0000000000007918 */ /* 0x000fc00000000000 */
[----:B------:R-:W-:-:S00]  /*0a20*/  NOP ;  /* 0x0000000000007918 */ /* 0x000fc00000000000 */
[----:B------:R-:W-:-:S00]  /*0a30*/  NOP ;  /* 0x0000000000007918 */ /* 0x000fc00000000000 */
[----:B------:R-:W-:-:S00]  /*0a40*/  NOP ;  /* 0x0000000000007918 */ /* 0x000fc00000000000 */
[----:B------:R-:W-:-:S00]  /*0a50*/  NOP ;  /* 0x0000000000007918 */ /* 0x000fc00000000000 */
[----:B------:R-:W-:-:S00]  /*0a60*/  NOP ;  /* 0x0000000000007918 */ /* 0x000fc00000000000 */
[----:B------:R-:W-:-:S00]  /*0a70*/  NOP ;  /* 0x0000000000007918 */ /* 0x000fc00000000000 */
.L_x_1:


//--------------------- .nv.constant0.triton_poi_fused_max_pool2d_with_indices_21 --------------------------
	.section	.nv.constant0.triton_poi_fused_max_pool2d_with_indices_21,"a",@progbits
	.sectionflags	@""
	.align	4
.nv.constant0.triton_poi_fused_max_pool2d_with_indices_21:
	.zero		556
